//
// Generated by NVIDIA NVVM Compiler
//
// Compiler Build ID: CL-36424714
// Cuda compilation tools, release 13.0, V13.0.88
// Based on NVVM 20.0.0
//

.version 9.0
.target sm_100
.address_size 64

	// .globl	_Z21verify_32byte_loadingPfS_
.extern .func  (.param .b32 func_retval0) vprintf
(
	.param .b64 vprintf_param_0,
	.param .b64 vprintf_param_1
)
;
.global .align 1 .b8 $str[13] = {68, 117, 109, 109, 121, 58, 32, 37, 46, 50, 102, 10};

.visible .entry _Z21verify_32byte_loadingPfS_(
	.param .u64 .ptr .align 1 _Z21verify_32byte_loadingPfS__param_0,
	.param .u64 .ptr .align 1 _Z21verify_32byte_loadingPfS__param_1
)
{
	.local .align 8 .b8 	__local_depot0[8];
	.reg .b64 	%SP;
	.reg .b64 	%SPL;
	.reg .pred 	%p<3>;
	.reg .b32 	%r<6>;
	.reg .b32 	%f<9>;
	.reg .b64 	%rd<9>;
	.reg .b64 	%fd<2>;

	mov.u64 	%SPL, __local_depot0;
	cvta.local.u64 	%SP, %SPL;
	ld.param.u64 	%rd1, [_Z21verify_32byte_loadingPfS__param_0];
	ld.param.u64 	%rd2, [_Z21verify_32byte_loadingPfS__param_1];
	mov.u32 	%r1, %tid.x;
	mov.u32 	%r2, %ctaid.x;
	or.b32  	%r3, %r1, %r2;
	setp.ne.s32 	%p1, %r3, 0;
	@%p1 bra 	$L__BB0_3;
	cvta.to.global.u64 	%rd3, %rd1;
	cvta.to.global.u64 	%rd4, %rd2;
	ld.global.f32 	%f1, [%rd3];
	st.global.f32 	[%rd4], %f1;
	ld.global.f32 	%f2, [%rd3+4];
	st.global.f32 	[%rd4+4], %f2;
	ld.global.f32 	%f3, [%rd3+8];
	st.global.f32 	[%rd4+8], %f3;
	ld.global.f32 	%f4, [%rd3+12];
	st.global.f32 	[%rd4+12], %f4;
	ld.global.f32 	%f5, [%rd3+16];
	st.global.f32 	[%rd4+16], %f5;
	ld.global.f32 	%f6, [%rd3+20];
	st.global.f32 	[%rd4+20], %f6;
	ld.global.f32 	%f7, [%rd3+24];
	st.global.f32 	[%rd4+24], %f7;
	ld.global.f32 	%f8, [%rd3+28];
	st.global.f32 	[%rd4+28], %f8;
	setp.geu.f32 	%p2, %f1, 0f00000000;
	@%p2 bra 	$L__BB0_3;
	cvt.f64.f32 	%fd1, %f1;
	add.u64 	%rd5, %SP, 0;
	add.u64 	%rd6, %SPL, 0;
	st.local.f64 	[%rd6], %fd1;
	mov.u64 	%rd7, $str;
	cvta.global.u64 	%rd8, %rd7;
	{ // callseq 0, 0
	.param .b64 param0;
	st.param.b64 	[param0], %rd8;
	.param .b64 param1;
	st.param.b64 	[param1], %rd5;
	.param .b32 retval0;
	call.uni (retval0), 
	vprintf, 
	(
	param0, 
	param1
	);
	ld.param.b32 	%r4, [retval0];
	} // callseq 0
$L__BB0_3:
	ret;

}


// ===== COMPILED SASS (sm_100) =====

	.target	sm_100

	.elftype	@"ET_EXEC"


//--------------------- .note.nv.tkinfo           --------------------------
	.section	.note.nv.tkinfo,"",@"SHT_NOTE"
	.sectionflags	@"SHF_NOTE_NV_TKINFO"
	.tkinfo
        /*0018*/ 	.word	0x00000002
        /*0030*/ 	.string	""
        /*0030*/ 	.string	"ptxas"
        /*0030*/ 	.string	"Cuda compilation tools, release 13.0, V13.0.88"
        /*0030*/ 	.string	"Build cuda_13.0.r13.0/compiler.36424714_0"
        /*0030*/ 	.string	"-arch sm_100 -m 64 "



//--------------------- .note.nv.cuinfo           --------------------------
	.section	.note.nv.cuinfo,"",@"SHT_NOTE"
	.sectionflags	@"SHF_NOTE_NV_CUINFO"
        /*0018*/ 	.short	0x0002
        /*001a*/ 	.short	0x0064
        /*001c*/ 	.short	0x0082
	.zero		2


//--------------------- .nv.info                  --------------------------
	.section	.nv.info,"",@"SHT_CUDA_INFO"
	.align	4


	//----- nvinfo : EIATTR_REGCOUNT
	.align		4
        /*0000*/ 	.byte	0x04, 0x2f
        /*0002*/ 	.short	(.L_2 - .L_1)
	.align		4
.L_1:
        /*0004*/ 	.word	index@(_Z21verify_32byte_loadingPfS_)
        /*0008*/ 	.word	0x00000018


	//----- nvinfo : EIATTR_FRAME_SIZE
	.align		4
.L_2:
        /*000c*/ 	.byte	0x04, 0x11
        /*000e*/ 	.short	(.L_4 - .L_3)
	.align		4
.L_3:
        /*0010*/ 	.word	index@(_Z21verify_32byte_loadingPfS_)
        /*0014*/ 	.word	0x00000008


	//----- nvinfo : EIATTR_MIN_STACK_SIZE
	.align		4
.L_4:
        /*0018*/ 	.byte	0x04, 0x12
        /*001a*/ 	.short	(.L_6 - .L_5)
	.align		4
.L_5:
        /*001c*/ 	.word	index@(_Z21verify_32byte_loadingPfS_)
        /*0020*/ 	.word	0x00000008
.L_6:


//--------------------- .nv.compat                --------------------------
	.section	.nv.compat,"",@"SHT_CUDA_COMPAT_INFO"
	.align	4
        /*0000*/ 	.byte	0x02, 0x09, 0x00, 0x00, 0x02, 0x02, 0x01, 0x00, 0x02, 0x05, 0x05, 0x00, 0x03, 0x07, 0x01, 0x01
        /*0010*/ 	.byte	0x02, 0x03, 0x00, 0x00, 0x02, 0x06, 0x01, 0x00, 0x04, 0x0b, 0x08, 0x00, 0x09, 0x00, 0x00, 0x00
        /*0020*/ 	.byte	0x00, 0x00, 0x00, 0x00


//--------------------- .nv.info._Z21verify_32byte_loadingPfS_ --------------------------
	.section	.nv.info._Z21verify_32byte_loadingPfS_,"",@"SHT_CUDA_INFO"
	.sectionflags	@""
	.align	4


	//----- nvinfo : EIATTR_CUDA_API_VERSION
	.align		4
        /*0000*/ 	.byte	0x04, 0x37
        /*0002*/ 	.short	(.L_8 - .L_7)
.L_7:
        /*0004*/ 	.word	0x00000082


	//----- nvinfo : EIATTR_KPARAM_INFO
	.align		4
.L_8:
        /*0008*/ 	.byte	0x04, 0x17
        /*000a*/ 	.short	(.L_10 - .L_9)
.L_9:
        /*000c*/ 	.word	0x00000000
        /*0010*/ 	.short	0x0001
        /*0012*/ 	.short	0x0008
        /*0014*/ 	.byte	0x00, 0xf5, 0x21, 0x00


	//----- nvinfo : EIATTR_KPARAM_INFO
	.align		4
.L_10:
        /*0018*/ 	.byte	0x04, 0x17
        /*001a*/ 	.short	(.L_12 - .L_11)
.L_11:
        /*001c*/ 	.word	0x00000000
        /*0020*/ 	.short	0x0000
        /*0022*/ 	.short	0x0000
        /*0024*/ 	.byte	0x00, 0xf5, 0x21, 0x00


	//----- nvinfo : EIATTR_SPARSE_MMA_MASK
	.align		4
.L_12:
        /*0028*/ 	.byte	0x03, 0x50
        /*002a*/ 	.short	0x0000


	//----- nvinfo : EIATTR_MAXREG_COUNT
	.align		4
        /*002c*/ 	.byte	0x03, 0x1b
        /*002e*/ 	.short	0x00ff


	//----- nvinfo : EIATTR_EXTERNS
	.align		4
        /*0030*/ 	.byte	0x04, 0x0f
        /*0032*/ 	.short	(.L_14 - .L_13)


	//   ....[0]....
	.align		4
.L_13:
        /*0034*/ 	.word	index@(vprintf)


	//----- nvinfo : EIATTR_MERCURY_ISA_VERSION
	.align		4
.L_14:
        /*0038*/ 	.byte	0x03, 0x5f
        /*003a*/ 	.short	0x0101


	//----- nvinfo : EIATTR_VRC_CTA_INIT_COUNT
	.align		4
        /*003c*/ 	.byte	0x02, 0x4a
	.zero		1
	.zero		1


	//----- nvinfo : EIATTR_SYSCALL_OFFSETS
	.align		4
        /*0040*/ 	.byte	0x04, 0x46
        /*0042*/ 	.short	(.L_16 - .L_15)


	//   ....[0]....
.L_15:
        /*0044*/ 	.word	0x00000270


	//----- nvinfo : EIATTR_EXIT_INSTR_OFFSETS
	.align		4
.L_16:
        /*0048*/ 	.byte	0x04, 0x1c
        /*004a*/ 	.short	(.L_18 - .L_17)


	//   ....[0]....
.L_17:
        /*004c*/ 	.word	0x00000090


	//   ....[1]....
        /*0050*/ 	.word	0x000001e0


	//   ....[2]....
        /*0054*/ 	.word	0x00000280


	//----- nvinfo : EIATTR_CRS_STACK_SIZE
	.align		4
.L_18:
        /*0058*/ 	.byte	0x04, 0x1e
        /*005a*/ 	.short	(.L_20 - .L_19)
.L_19:
        /*005c*/ 	.word	0x00000000


	//----- nvinfo : EIATTR_CBANK_PARAM_SIZE
	.align		4
.L_20:
        /*0060*/ 	.byte	0x03, 0x19
        /*0062*/ 	.short	0x0010


	//----- nvinfo : EIATTR_PARAM_CBANK
	.align		4
        /*0064*/ 	.byte	0x04, 0x0a
        /*0066*/ 	.short	(.L_22 - .L_21)
	.align		4
.L_21:
        /*0068*/ 	.word	index@(.nv.constant0._Z21verify_32byte_loadingPfS_)
        /*006c*/ 	.short	0x0380
        /*006e*/ 	.short	0x0010


	//----- nvinfo : EIATTR_SW_WAR
	.align		4
.L_22:
        /*0070*/ 	.byte	0x04, 0x36
        /*0072*/ 	.short	(.L_24 - .L_23)
.L_23:
        /*0074*/ 	.word	0x00000008
.L_24:


//--------------------- .nv.callgraph             --------------------------
	.section	.nv.callgraph,"",@"SHT_CUDA_CALLGRAPH"
	.align	4
	.sectionentsize	8
	.align		4
        /*0000*/ 	.word	0x00000000
	.align		4
        /*0004*/ 	.word	0xffffffff
	.align		4
        /*0008*/ 	.word	index@(_Z21verify_32byte_loadingPfS_)
	.align		4
        /*000c*/ 	.word	index@(vprintf)
	.align		4
        /*0010*/ 	.word	0x00000000
	.align		4
        /*0014*/ 	.word	0xfffffffe
	.align		4
        /*0018*/ 	.word	0x00000000
	.align		4
        /*001c*/ 	.word	0xfffffffd
	.align		4
        /*0020*/ 	.word	0x00000000
	.align		4
        /*0024*/ 	.word	0xfffffffc


//--------------------- .nv.constant4             --------------------------
	.section	.nv.constant4,"a",@progbits
	.align	8
	.align		8
.nv.constant4:
        /*0000*/ 	.dword	vprintf
	.align		8
        /*0008*/ 	.dword	$str


//--------------------- .text._Z21verify_32byte_loadingPfS_ --------------------------
	.section	.text._Z21verify_32byte_loadingPfS_,"ax",@progbits
	.align	128
        .global         _Z21verify_32byte_loadingPfS_
        .type           _Z21verify_32byte_loadingPfS_,@function
        .size           _Z21verify_32byte_loadingPfS_,(.L_x_2 - _Z21verify_32byte_loadingPfS_)
        .other          _Z21verify_32byte_loadingPfS_,@"STO_CUDA_ENTRY STV_DEFAULT"
_Z21verify_32byte_loadingPfS_:
.text._Z21verify_32byte_loadingPfS_:
[----:B------:R-:W0:Y:S01]  /*0000*/  LDC R1, c[0x0][0x37c] ;  /* 0x0000df00ff017b82 */ /* 0x000e220000000800 */
[----:B------:R-:W1:Y:S07]  /*0010*/  S2R R0, SR_TID.X ;  /* 0x0000000000007919 */ /* 0x000e6e0000002100 */
[----:B------:R-:W1:Y:S01]  /*0020*/  S2UR UR6, SR_CTAID.X ;  /* 0x00000000000679c3 */ /* 0x000e620000002500 */
[----:B------:R-:W2:Y:S01]  /*0030*/  LDCU UR4, c[0x0][0x2f8] ;  /* 0x00005f00ff0477ac */ /* 0x000ea20008000800 */
[----:B0-----:R-:W-:Y:S01]  /*0040*/  VIADD R1, R1, 0xfffffff8 ;  /* 0xfffffff801017836 */ /* 0x001fe20000000000 */
[----:B------:R-:W0:Y:S04]  /*0050*/  LDCU UR5, c[0x0][0x2fc] ;  /* 0x00005f80ff0577ac */ /* 0x000e280008000800 */
[----:B--2---:R-:W-:-:S05]  /*0060*/  IADD3 R6, P1, PT, R1, UR4, RZ ;  /* 0x0000000401067c10 */ /* 0x004fca000ff3e0ff */
[----:B0-----:R-:W-:Y:S01]  /*0070*/  IMAD.X R7, RZ, RZ, UR5, P1 ;  /* 0x00000005ff077e24 */ /* 0x001fe200088e06ff */
[----:B-1----:R-:W-:-:S13]  /*0080*/  LOP3.LUT P0, RZ, R0, UR6, RZ, 0xfc, !PT ;  /* 0x0000000600ff7c12 */ /* 0x002fda000f80fcff */
[----:B------:R-:W-:Y:S05]  /*0090*/  @P0 EXIT ;  /* 0x000000000000094d */ /* 0x000fea0003800000 */
[----:B------:R-:W0:Y:S01]  /*00a0*/  LDC.64 R2, c[0x0][0x380] ;  /* 0x0000e000ff027b82 */ /* 0x000e220000000a00 */
[----:B------:R-:W0:Y:S02]  /*00b0*/  LDCU.64 UR4, c[0x0][0x358] ;  /* 0x00006b00ff0477ac */ /* 0x000e240008000a00 */
[----:B0-----:R-:W2:Y:S05]  /*00c0*/  LDG.E R0, desc[UR4][R2.64] ;  /* 0x0000000402007981 */ /* 0x001eaa000c1e1900 */
[----:B------:R-:W2:Y:S02]  /*00d0*/  LDC.64 R4, c[0x0][0x388] ;  /* 0x0000e200ff047b82 */ /* 0x000ea40000000a00 */
[----:B--2---:R-:W-:Y:S04]  /*00e0*/  STG.E desc[UR4][R4.64], R0 ;  /* 0x0000000004007986 */ /* 0x004fe8000c101904 */
[----:B------:R-:W2:Y:S04]  /*00f0*/  LDG.E R9, desc[UR4][R2.64+0x4] ;  /* 0x0000040402097981 */ /* 0x000ea8000c1e1900 */
[----:B--2---:R0:W-:Y:S04]  /*0100*/  STG.E desc[UR4][R4.64+0x4], R9 ;  /* 0x0000040904007986 */ /* 0x0041e8000c101904 */
        /* <DEDUP_REMOVED lines=8> */
[----:B------:R-:W2:Y:S01]  /*0190*/  LDG.E R19, desc[UR4][R2.64+0x18] ;  /* 0x0000180402137981 */ /* 0x000ea2000c1e1900 */
[----:B------:R-:W-:-:S03]  /*01a0*/  FSETP.GEU.AND P0, PT, R0, RZ, PT ;  /* 0x000000ff0000720b */ /* 0x000fc60003f0e000 */
[----:B--2---:R1:W-:Y:S04]  /*01b0*/  STG.E desc[UR4][R4.64+0x18], R19 ;  /* 0x0000181304007986 */ /* 0x0043e8000c101904 */
[----:B0-----:R-:W2:Y:S04]  /*01c0*/  LDG.E R9, desc[UR4][R2.64+0x1c] ;  /* 0x00001c0402097981 */ /* 0x001ea8000c1e1900 */
[----:B--2---:R1:W-:Y:S02]  /*01d0*/  STG.E desc[UR4][R4.64+0x1c], R9 ;  /* 0x00001c0904007986 */ /* 0x0043e4000c101904 */
[----:B------:R-:W-:Y:S05]  /*01e0*/  @P0 EXIT ;  /* 0x000000000000094d */ /* 0x000fea0003800000 */
[----:B------:R-:W0:Y:S01]  /*01f0*/  F2F.F64.F32 R2, R0 ;  /* 0x0000000000027310 */ /* 0x000e220000201800 */
[----:B------:R-:W-:Y:S01]  /*0200*/  MOV R8, 0x0 ;  /* 0x0000000000087802 */ /* 0x000fe20000000f00 */
[----:B------:R-:W2:Y:S05]  /*0210*/  LDCU.64 UR4, c[0x4][0x8] ;  /* 0x01000100ff0477ac */ /* 0x000eaa0008000a00 */
[----:B-1----:R-:W1:Y:S01]  /*0220*/  LDC.64 R8, c[0x4][R8] ;  /* 0x0100000008087b82 */ /* 0x002e620000000a00 */
[----:B0-----:R0:W-:Y:S01]  /*0230*/  STL.64 [R1], R2 ;  /* 0x0000000201007387 */ /* 0x0011e20000100a00 */
[----:B--2---:R-:W-:Y:S02]  /*0240*/  IMAD.U32 R4, RZ, RZ, UR4 ;  /* 0x00000004ff047e24 */ /* 0x004fe4000f8e00ff */
[----:B------:R-:W-:-:S07]  /*0250*/  IMAD.U32 R5, RZ, RZ, UR5 ;  /* 0x00000005ff057e24 */ /* 0x000fce000f8e00ff */
[----:B------:R-:W-:-:S07]  /*0260*/  LEPC R20, `(.L_x_0) ;  /* 0x000000001014794e */ /* 0x000fce0000000000 */
[----:B01----:R-:W-:Y:S05]  /*0270*/  CALL.ABS.NOINC R8 ;  /* 0x0000000008007343 */ /* 0x003fea0003c00000 */
.L_x_0:
[----:B------:R-:W-:Y:S05]  /*0280*/  EXIT ;  /* 0x000000000000794d */ /* 0x000fea0003800000 */
.L_x_1:
[----:B------:R-:W-:-:S00]  /*0290*/  BRA `(.L_x_1) ;  /* 0xfffffffc00fc7947 */ /* 0x000fc0000383ffff */
[----:B------:R-:W-:-:S00]  /*02a0*/  NOP ;  /* 0x0000000000007918 */ /* 0x000fc00000000000 */
        /* <DEDUP_REMOVED lines=13> */
.L_x_2:


//--------------------- .nv.global.init           --------------------------
	.section	.nv.global.init,"aw",@progbits
.nv.global.init:
	.type		$str,@object
	.size		$str,(.L_0 - $str)
$str:
        /*0000*/ 	.byte	0x44, 0x75, 0x6d, 0x6d, 0x79, 0x3a, 0x20, 0x25, 0x2e, 0x32, 0x66, 0x0a, 0x00
.L_0:


//--------------------- .nv.shared.reserved.0     --------------------------
	.section	.nv.shared.reserved.0,"aw",@nobits
	.weak		__nv_reservedSMEM_offset_0_alias
	.size		__nv_reservedSMEM_offset_0_alias, 0, 64
	.other		__nv_reservedSMEM_offset_0_alias,@"STO_CUDA_RESERVED_SHARED STV_DEFAULT"
__nv_reservedSMEM_offset_0_alias:
	.zero		0
	.zero		64


//--------------------- .nv.constant0._Z21verify_32byte_loadingPfS_ --------------------------
	.section	.nv.constant0._Z21verify_32byte_loadingPfS_,"a",@progbits
	.sectionflags	@""
	.align	4
.nv.constant0._Z21verify_32byte_loadingPfS_:
	.zero		912


//--------------------- SYMBOLS --------------------------

	.type		.nv.reservedSmem.offset0,@object
	.size		.nv.reservedSmem.offset0,0x4
	.type		vprintf,@function
